//
// Generated by NVIDIA NVVM Compiler
//
// Compiler Build ID: CL-36424714
// Cuda compilation tools, release 13.0, V13.0.88
// Based on NVVM 20.0.0
//

.version 9.0
.target sm_100
.address_size 64

	// .globl	_Z10Cuda_debugPdS_ii

.visible .entry _Z10Cuda_debugPdS_ii(
	.param .u64 .ptr .align 1 _Z10Cuda_debugPdS_ii_param_0,
	.param .u64 .ptr .align 1 _Z10Cuda_debugPdS_ii_param_1,
	.param .u32 _Z10Cuda_debugPdS_ii_param_2,
	.param .u32 _Z10Cuda_debugPdS_ii_param_3
)
{
	.local .align 8 .b8 	__local_depot0[72];
	.reg .b64 	%SP;
	.reg .b64 	%SPL;
	.reg .pred 	%p<38>;
	.reg .b32 	%r<51>;
	.reg .b64 	%rd<103>;
	.reg .b64 	%fd<67>;

	mov.u64 	%SPL, __local_depot0;
	ld.param.u32 	%r1, [_Z10Cuda_debugPdS_ii_param_2];
	ld.param.u32 	%r2, [_Z10Cuda_debugPdS_ii_param_3];
	mov.u32 	%r4, %ntid.x;
	mov.u32 	%r5, %ctaid.x;
	mov.u32 	%r6, %tid.x;
	mad.lo.s32 	%r7, %r4, %r5, %r6;
	mov.u32 	%r8, %ntid.y;
	mov.u32 	%r9, %ctaid.y;
	mov.u32 	%r10, %tid.y;
	mad.lo.s32 	%r11, %r8, %r9, %r10;
	add.s32 	%r13, %r1, -1;
	setp.ge.s32 	%p1, %r7, %r13;
	add.s32 	%r14, %r2, -1;
	setp.ge.s32 	%p2, %r11, %r14;
	or.pred  	%p3, %p1, %p2;
	setp.eq.s32 	%p4, %r7, 0;
	or.pred  	%p5, %p4, %p3;
	setp.eq.s32 	%p6, %r11, 0;
	or.pred  	%p7, %p5, %p6;
	@%p7 bra 	$L__BB0_2;
	ld.param.u32 	%r50, [_Z10Cuda_debugPdS_ii_param_2];
	ld.param.u64 	%rd102, [_Z10Cuda_debugPdS_ii_param_1];
	ld.param.u64 	%rd101, [_Z10Cuda_debugPdS_ii_param_0];
	add.u64 	%rd4, %SPL, 0;
	cvta.to.global.u64 	%rd5, %rd101;
	cvta.to.global.u64 	%rd6, %rd102;
	add.s32 	%r19, %r11, -1;
	mul.lo.s32 	%r20, %r19, %r50;
	cvt.s64.s32 	%rd7, %r20;
	cvt.s64.s32 	%rd8, %r7;
	add.s64 	%rd9, %rd7, %rd8;
	shl.b64 	%rd10, %rd9, 3;
	add.s64 	%rd11, %rd5, %rd10;
	ld.global.f64 	%fd1, [%rd11+-8];
	st.local.f64 	[%rd4], %fd1;
	mul.lo.s32 	%r25, %r11, %r50;
	cvt.s64.s32 	%rd12, %r25;
	add.s64 	%rd13, %rd12, %rd8;
	shl.b64 	%rd14, %rd13, 3;
	add.s64 	%rd15, %rd5, %rd14;
	ld.global.f64 	%fd2, [%rd15+-8];
	st.local.f64 	[%rd4+8], %fd2;
	add.s32 	%r26, %r25, %r50;
	cvt.s64.s32 	%rd16, %r26;
	add.s64 	%rd17, %rd16, %rd8;
	shl.b64 	%rd18, %rd17, 3;
	add.s64 	%rd19, %rd5, %rd18;
	ld.global.f64 	%fd3, [%rd19+-8];
	st.local.f64 	[%rd4+16], %fd3;
	add.s32 	%r27, %r20, %r7;
	mul.wide.s32 	%rd20, %r27, 8;
	add.s64 	%rd21, %rd5, %rd20;
	ld.global.f64 	%fd4, [%rd21];
	st.local.f64 	[%rd4+24], %fd4;
	add.s32 	%r28, %r27, %r50;
	mul.wide.s32 	%rd22, %r50, 8;
	add.s64 	%rd23, %rd21, %rd22;
	ld.global.f64 	%fd5, [%rd23];
	st.local.f64 	[%rd4+32], %fd5;
	add.s64 	%rd24, %rd23, %rd22;
	ld.global.f64 	%fd6, [%rd24];
	st.local.f64 	[%rd4+40], %fd6;
	ld.global.f64 	%fd7, [%rd21+8];
	st.local.f64 	[%rd4+48], %fd7;
	ld.global.f64 	%fd8, [%rd23+8];
	st.local.f64 	[%rd4+56], %fd8;
	ld.global.f64 	%fd9, [%rd24+8];
	st.local.f64 	[%rd4+64], %fd9;
	setp.lt.f64 	%p8, %fd2, %fd1;
	selp.u32 	%r29, 1, 0, %p8;
	mul.wide.u32 	%rd25, %r29, 8;
	add.s64 	%rd26, %rd4, %rd25;
	ld.local.f64 	%fd10, [%rd26];
	setp.lt.f64 	%p9, %fd3, %fd10;
	selp.b32 	%r30, 2, %r29, %p9;
	mul.wide.u32 	%rd27, %r30, 8;
	add.s64 	%rd28, %rd4, %rd27;
	ld.local.f64 	%fd11, [%rd28];
	setp.lt.f64 	%p10, %fd4, %fd11;
	selp.b32 	%r31, 3, %r30, %p10;
	mul.wide.u32 	%rd29, %r31, 8;
	add.s64 	%rd30, %rd4, %rd29;
	ld.local.f64 	%fd12, [%rd30];
	setp.lt.f64 	%p11, %fd5, %fd12;
	selp.b32 	%r32, 4, %r31, %p11;
	mul.wide.u32 	%rd31, %r32, 8;
	add.s64 	%rd32, %rd4, %rd31;
	ld.local.f64 	%fd13, [%rd32];
	setp.lt.f64 	%p12, %fd6, %fd13;
	selp.b32 	%r33, 5, %r32, %p12;
	mul.wide.u32 	%rd33, %r33, 8;
	add.s64 	%rd34, %rd4, %rd33;
	ld.local.f64 	%fd14, [%rd34];
	setp.lt.f64 	%p13, %fd7, %fd14;
	selp.b32 	%r34, 6, %r33, %p13;
	mul.wide.u32 	%rd35, %r34, 8;
	add.s64 	%rd36, %rd4, %rd35;
	ld.local.f64 	%fd15, [%rd36];
	setp.lt.f64 	%p14, %fd8, %fd15;
	selp.b32 	%r35, 7, %r34, %p14;
	cvt.u64.u32 	%rd37, %r35;
	mul.wide.u32 	%rd38, %r35, 8;
	add.s64 	%rd39, %rd4, %rd38;
	ld.local.f64 	%fd16, [%rd39];
	setp.lt.f64 	%p15, %fd9, %fd16;
	selp.b64 	%rd40, 8, %rd37, %p15;
	shl.b64 	%rd41, %rd40, 3;
	add.s64 	%rd42, %rd4, %rd41;
	ld.local.f64 	%fd17, [%rd42];
	st.local.f64 	[%rd4], %fd17;
	st.local.f64 	[%rd42], %fd1;
	ld.local.f64 	%fd18, [%rd4+16];
	ld.local.f64 	%fd19, [%rd4+8];
	setp.lt.f64 	%p16, %fd18, %fd19;
	selp.b32 	%r36, 2, 1, %p16;
	ld.local.f64 	%fd20, [%rd4+24];
	mul.wide.u32 	%rd43, %r36, 8;
	add.s64 	%rd44, %rd4, %rd43;
	ld.local.f64 	%fd21, [%rd44];
	setp.lt.f64 	%p17, %fd20, %fd21;
	selp.b32 	%r37, 3, %r36, %p17;
	ld.local.f64 	%fd22, [%rd4+32];
	mul.wide.u32 	%rd45, %r37, 8;
	add.s64 	%rd46, %rd4, %rd45;
	ld.local.f64 	%fd23, [%rd46];
	setp.lt.f64 	%p18, %fd22, %fd23;
	selp.b32 	%r38, 4, %r37, %p18;
	ld.local.f64 	%fd24, [%rd4+40];
	mul.wide.u32 	%rd47, %r38, 8;
	add.s64 	%rd48, %rd4, %rd47;
	ld.local.f64 	%fd25, [%rd48];
	setp.lt.f64 	%p19, %fd24, %fd25;
	selp.b32 	%r39, 5, %r38, %p19;
	ld.local.f64 	%fd26, [%rd4+48];
	mul.wide.u32 	%rd49, %r39, 8;
	add.s64 	%rd50, %rd4, %rd49;
	ld.local.f64 	%fd27, [%rd50];
	setp.lt.f64 	%p20, %fd26, %fd27;
	selp.b32 	%r40, 6, %r39, %p20;
	ld.local.f64 	%fd28, [%rd4+56];
	cvt.u64.u32 	%rd51, %r40;
	mul.wide.u32 	%rd52, %r40, 8;
	add.s64 	%rd53, %rd4, %rd52;
	ld.local.f64 	%fd29, [%rd53];
	setp.lt.f64 	%p21, %fd28, %fd29;
	ld.local.f64 	%fd30, [%rd4+64];
	selp.b64 	%rd54, 7, %rd51, %p21;
	shl.b64 	%rd55, %rd54, 3;
	add.s64 	%rd56, %rd4, %rd55;
	ld.local.f64 	%fd31, [%rd56];
	setp.lt.f64 	%p22, %fd30, %fd31;
	selp.b64 	%rd57, 8, %rd54, %p22;
	shl.b64 	%rd58, %rd57, 3;
	add.s64 	%rd59, %rd4, %rd58;
	ld.local.f64 	%fd32, [%rd59];
	st.local.f64 	[%rd4+8], %fd32;
	st.local.f64 	[%rd59], %fd19;
	ld.local.f64 	%fd33, [%rd4+24];
	ld.local.f64 	%fd34, [%rd4+16];
	setp.lt.f64 	%p23, %fd33, %fd34;
	selp.b32 	%r41, 3, 2, %p23;
	ld.local.f64 	%fd35, [%rd4+32];
	mul.wide.u32 	%rd60, %r41, 8;
	add.s64 	%rd61, %rd4, %rd60;
	ld.local.f64 	%fd36, [%rd61];
	setp.lt.f64 	%p24, %fd35, %fd36;
	selp.b32 	%r42, 4, %r41, %p24;
	ld.local.f64 	%fd37, [%rd4+40];
	mul.wide.u32 	%rd62, %r42, 8;
	add.s64 	%rd63, %rd4, %rd62;
	ld.local.f64 	%fd38, [%rd63];
	setp.lt.f64 	%p25, %fd37, %fd38;
	selp.b32 	%r43, 5, %r42, %p25;
	ld.local.f64 	%fd39, [%rd4+48];
	mul.wide.u32 	%rd64, %r43, 8;
	add.s64 	%rd65, %rd4, %rd64;
	ld.local.f64 	%fd40, [%rd65];
	setp.lt.f64 	%p26, %fd39, %fd40;
	selp.b32 	%r44, 6, %r43, %p26;
	ld.local.f64 	%fd41, [%rd4+56];
	cvt.u64.u32 	%rd66, %r44;
	mul.wide.u32 	%rd67, %r44, 8;
	add.s64 	%rd68, %rd4, %rd67;
	ld.local.f64 	%fd42, [%rd68];
	setp.lt.f64 	%p27, %fd41, %fd42;
	ld.local.f64 	%fd43, [%rd4+64];
	selp.b64 	%rd69, 7, %rd66, %p27;
	shl.b64 	%rd70, %rd69, 3;
	add.s64 	%rd71, %rd4, %rd70;
	ld.local.f64 	%fd44, [%rd71];
	setp.lt.f64 	%p28, %fd43, %fd44;
	selp.b64 	%rd72, 8, %rd69, %p28;
	shl.b64 	%rd73, %rd72, 3;
	add.s64 	%rd74, %rd4, %rd73;
	ld.local.f64 	%fd45, [%rd74];
	st.local.f64 	[%rd4+16], %fd45;
	st.local.f64 	[%rd74], %fd34;
	ld.local.f64 	%fd46, [%rd4+32];
	ld.local.f64 	%fd47, [%rd4+24];
	setp.lt.f64 	%p29, %fd46, %fd47;
	selp.b32 	%r45, 4, 3, %p29;
	ld.local.f64 	%fd48, [%rd4+40];
	mul.wide.u32 	%rd75, %r45, 8;
	add.s64 	%rd76, %rd4, %rd75;
	ld.local.f64 	%fd49, [%rd76];
	setp.lt.f64 	%p30, %fd48, %fd49;
	selp.b32 	%r46, 5, %r45, %p30;
	ld.local.f64 	%fd50, [%rd4+48];
	mul.wide.u32 	%rd77, %r46, 8;
	add.s64 	%rd78, %rd4, %rd77;
	ld.local.f64 	%fd51, [%rd78];
	setp.lt.f64 	%p31, %fd50, %fd51;
	selp.b32 	%r47, 6, %r46, %p31;
	ld.local.f64 	%fd52, [%rd4+56];
	cvt.u64.u32 	%rd79, %r47;
	mul.wide.u32 	%rd80, %r47, 8;
	add.s64 	%rd81, %rd4, %rd80;
	ld.local.f64 	%fd53, [%rd81];
	setp.lt.f64 	%p32, %fd52, %fd53;
	ld.local.f64 	%fd54, [%rd4+64];
	selp.b64 	%rd82, 7, %rd79, %p32;
	shl.b64 	%rd83, %rd82, 3;
	add.s64 	%rd84, %rd4, %rd83;
	ld.local.f64 	%fd55, [%rd84];
	setp.lt.f64 	%p33, %fd54, %fd55;
	selp.b64 	%rd85, 8, %rd82, %p33;
	shl.b64 	%rd86, %rd85, 3;
	add.s64 	%rd87, %rd4, %rd86;
	ld.local.f64 	%fd56, [%rd87];
	st.local.f64 	[%rd4+24], %fd56;
	st.local.f64 	[%rd87], %fd47;
	ld.local.f64 	%fd57, [%rd4+40];
	ld.local.f64 	%fd58, [%rd4+32];
	setp.lt.f64 	%p34, %fd57, %fd58;
	selp.b32 	%r48, 5, 4, %p34;
	ld.local.f64 	%fd59, [%rd4+48];
	mul.wide.u32 	%rd88, %r48, 8;
	add.s64 	%rd89, %rd4, %rd88;
	ld.local.f64 	%fd60, [%rd89];
	setp.lt.f64 	%p35, %fd59, %fd60;
	selp.b32 	%r49, 6, %r48, %p35;
	ld.local.f64 	%fd61, [%rd4+56];
	cvt.u64.u32 	%rd90, %r49;
	mul.wide.u32 	%rd91, %r49, 8;
	add.s64 	%rd92, %rd4, %rd91;
	ld.local.f64 	%fd62, [%rd92];
	setp.lt.f64 	%p36, %fd61, %fd62;
	ld.local.f64 	%fd63, [%rd4+64];
	selp.b64 	%rd93, 7, %rd90, %p36;
	shl.b64 	%rd94, %rd93, 3;
	add.s64 	%rd95, %rd4, %rd94;
	ld.local.f64 	%fd64, [%rd95];
	setp.lt.f64 	%p37, %fd63, %fd64;
	selp.b64 	%rd96, 8, %rd93, %p37;
	shl.b64 	%rd97, %rd96, 3;
	add.s64 	%rd98, %rd4, %rd97;
	ld.local.f64 	%fd65, [%rd98];
	st.local.f64 	[%rd4+32], %fd65;
	st.local.f64 	[%rd98], %fd58;
	ld.local.f64 	%fd66, [%rd4+32];
	mul.wide.s32 	%rd99, %r28, 8;
	add.s64 	%rd100, %rd6, %rd99;
	st.global.f64 	[%rd100], %fd66;
$L__BB0_2:
	ret;

}


// ===== COMPILED SASS (sm_100) =====

	.target	sm_100

	.elftype	@"ET_EXEC"


//--------------------- .note.nv.tkinfo           --------------------------
	.section	.note.nv.tkinfo,"",@"SHT_NOTE"
	.sectionflags	@"SHF_NOTE_NV_TKINFO"
	.tkinfo
        /*0018*/ 	.word	0x00000002
        /*0030*/ 	.string	""
        /*0030*/ 	.string	"ptxas"
        /*0030*/ 	.string	"Cuda compilation tools, release 13.0, V13.0.88"
        /*0030*/ 	.string	"Build cuda_13.0.r13.0/compiler.36424714_0"
        /*0030*/ 	.string	"-arch sm_100 -m 64 "



//--------------------- .note.nv.cuinfo           --------------------------
	.section	.note.nv.cuinfo,"",@"SHT_NOTE"
	.sectionflags	@"SHF_NOTE_NV_CUINFO"
        /*0018*/ 	.short	0x0002
        /*001a*/ 	.short	0x0064
        /*001c*/ 	.short	0x0082
	.zero		2


//--------------------- .nv.info                  --------------------------
	.section	.nv.info,"",@"SHT_CUDA_INFO"
	.align	4


	//----- nvinfo : EIATTR_REGCOUNT
	.align		4
        /*0000*/ 	.byte	0x04, 0x2f
        /*0002*/ 	.short	(.L_1 - .L_0)
	.align		4
.L_0:
        /*0004*/ 	.word	index@(_Z10Cuda_debugPdS_ii)
        /*0008*/ 	.word	0x00000020


	//----- nvinfo : EIATTR_FRAME_SIZE
	.align		4
.L_1:
        /*000c*/ 	.byte	0x04, 0x11
        /*000e*/ 	.short	(.L_3 - .L_2)
	.align		4
.L_2:
        /*0010*/ 	.word	index@(_Z10Cuda_debugPdS_ii)
        /*0014*/ 	.word	0x00000048


	//----- nvinfo : EIATTR_MIN_STACK_SIZE
	.align		4
.L_3:
        /*0018*/ 	.byte	0x04, 0x12
        /*001a*/ 	.short	(.L_5 - .L_4)
	.align		4
.L_4:
        /*001c*/ 	.word	index@(_Z10Cuda_debugPdS_ii)
        /*0020*/ 	.word	0x00000048
.L_5:


//--------------------- .nv.compat                --------------------------
	.section	.nv.compat,"",@"SHT_CUDA_COMPAT_INFO"
	.align	4
        /*0000*/ 	.byte	0x02, 0x09, 0x00, 0x00, 0x02, 0x02, 0x01, 0x00, 0x02, 0x05, 0x05, 0x00, 0x03, 0x07, 0x01, 0x01
        /*0010*/ 	.byte	0x02, 0x03, 0x00, 0x00, 0x02, 0x06, 0x01, 0x00, 0x04, 0x0b, 0x08, 0x00, 0x01, 0x00, 0x00, 0x00
        /*0020*/ 	.byte	0x00, 0x00, 0x00, 0x00


//--------------------- .nv.info._Z10Cuda_debugPdS_ii --------------------------
	.section	.nv.info._Z10Cuda_debugPdS_ii,"",@"SHT_CUDA_INFO"
	.sectionflags	@""
	.align	4


	//----- nvinfo : EIATTR_CUDA_API_VERSION
	.align		4
        /*0000*/ 	.byte	0x04, 0x37
        /*0002*/ 	.short	(.L_7 - .L_6)
.L_6:
        /*0004*/ 	.word	0x00000082


	//----- nvinfo : EIATTR_KPARAM_INFO
	.align		4
.L_7:
        /*0008*/ 	.byte	0x04, 0x17
        /*000a*/ 	.short	(.L_9 - .L_8)
.L_8:
        /*000c*/ 	.word	0x00000000
        /*0010*/ 	.short	0x0003
        /*0012*/ 	.short	0x0014
        /*0014*/ 	.byte	0x00, 0xf0, 0x11, 0x00


	//----- nvinfo : EIATTR_KPARAM_INFO
	.align		4
.L_9:
        /*0018*/ 	.byte	0x04, 0x17
        /*001a*/ 	.short	(.L_11 - .L_10)
.L_10:
        /*001c*/ 	.word	0x00000000
        /*0020*/ 	.short	0x0002
        /*0022*/ 	.short	0x0010
        /*0024*/ 	.byte	0x00, 0xf0, 0x11, 0x00


	//----- nvinfo : EIATTR_KPARAM_INFO
	.align		4
.L_11:
        /*0028*/ 	.byte	0x04, 0x17
        /*002a*/ 	.short	(.L_13 - .L_12)
.L_12:
        /*002c*/ 	.word	0x00000000
        /*0030*/ 	.short	0x0001
        /*0032*/ 	.short	0x0008
        /*0034*/ 	.byte	0x00, 0xf5, 0x21, 0x00


	//----- nvinfo : EIATTR_KPARAM_INFO
	.align		4
.L_13:
        /*0038*/ 	.byte	0x04, 0x17
        /*003a*/ 	.short	(.L_15 - .L_14)
.L_14:
        /*003c*/ 	.word	0x00000000
        /*0040*/ 	.short	0x0000
        /*0042*/ 	.short	0x0000
        /*0044*/ 	.byte	0x00, 0xf5, 0x21, 0x00


	//----- nvinfo : EIATTR_SPARSE_MMA_MASK
	.align		4
.L_15:
        /*0048*/ 	.byte	0x03, 0x50
        /*004a*/ 	.short	0x0000


	//----- nvinfo : EIATTR_MAXREG_COUNT
	.align		4
        /*004c*/ 	.byte	0x03, 0x1b
        /*004e*/ 	.short	0x00ff


	//----- nvinfo : EIATTR_MERCURY_ISA_VERSION
	.align		4
        /*0050*/ 	.byte	0x03, 0x5f
        /*0052*/ 	.short	0x0101


	//----- nvinfo : EIATTR_VRC_CTA_INIT_COUNT
	.align		4
        /*0054*/ 	.byte	0x02, 0x4a
	.zero		1
	.zero		1


	//----- nvinfo : EIATTR_EXIT_INSTR_OFFSETS
	.align		4
        /*0058*/ 	.byte	0x04, 0x1c
        /*005a*/ 	.short	(.L_17 - .L_16)


	//   ....[0]....
.L_16:
        /*005c*/ 	.word	0x00000110


	//   ....[1]....
        /*0060*/ 	.word	0x00000e00


	//----- nvinfo : EIATTR_CBANK_PARAM_SIZE
	.align		4
.L_17:
        /*0064*/ 	.byte	0x03, 0x19
        /*0066*/ 	.short	0x0018


	//----- nvinfo : EIATTR_PARAM_CBANK
	.align		4
        /*0068*/ 	.byte	0x04, 0x0a
        /*006a*/ 	.short	(.L_19 - .L_18)
	.align		4
.L_18:
        /*006c*/ 	.word	index@(.nv.constant0._Z10Cuda_debugPdS_ii)
        /*0070*/ 	.short	0x0380
        /*0072*/ 	.short	0x0018


	//----- nvinfo : EIATTR_SW_WAR
	.align		4
.L_19:
        /*0074*/ 	.byte	0x04, 0x36
        /*0076*/ 	.short	(.L_21 - .L_20)
.L_20:
        /*0078*/ 	.word	0x00000008
.L_21:


//--------------------- .nv.callgraph             --------------------------
	.section	.nv.callgraph,"",@"SHT_CUDA_CALLGRAPH"
	.align	4
	.sectionentsize	8
	.align		4
        /*0000*/ 	.word	0x00000000
	.align		4
        /*0004*/ 	.word	0xffffffff
	.align		4
        /*0008*/ 	.word	0x00000000
	.align		4
        /*000c*/ 	.word	0xfffffffe
	.align		4
        /*0010*/ 	.word	0x00000000
	.align		4
        /*0014*/ 	.word	0xfffffffd
	.align		4
        /*0018*/ 	.word	0x00000000
	.align		4
        /*001c*/ 	.word	0xfffffffc


//--------------------- .text._Z10Cuda_debugPdS_ii --------------------------
	.section	.text._Z10Cuda_debugPdS_ii,"ax",@progbits
	.align	128
        .global         _Z10Cuda_debugPdS_ii
        .type           _Z10Cuda_debugPdS_ii,@function
        .size           _Z10Cuda_debugPdS_ii,(.L_x_1 - _Z10Cuda_debugPdS_ii)
        .other          _Z10Cuda_debugPdS_ii,@"STO_CUDA_ENTRY STV_DEFAULT"
_Z10Cuda_debugPdS_ii:
.text._Z10Cuda_debugPdS_ii:
[----:B------:R-:W0:Y:S01]  /*0000*/  LDC R1, c[0x0][0x37c] ;  /* 0x0000df00ff017b82 */ /* 0x000e220000000800 */
[----:B------:R-:W1:Y:S07]  /*0010*/  S2R R5, SR_CTAID.Y ;  /* 0x0000000000057919 */ /* 0x000e6e0000002600 */
[----:B------:R-:W2:Y:S01]  /*0020*/  LDC.64 R18, c[0x0][0x390] ;  /* 0x0000e400ff127b82 */ /* 0x000ea20000000a00 */
[----:B------:R-:W3:Y:S01]  /*0030*/  LDCU UR4, c[0x0][0x360] ;  /* 0x00006c00ff0477ac */ /* 0x000ee20008000800 */
[----:B0-----:R-:W-:Y:S01]  /*0040*/  VIADD R1, R1, 0xffffffb8 ;  /* 0xffffffb801017836 */ /* 0x001fe20000000000 */
[----:B------:R-:W1:Y:S01]  /*0050*/  S2R R2, SR_TID.Y ;  /* 0x0000000000027919 */ /* 0x000e620000002200 */
[----:B------:R-:W1:Y:S01]  /*0060*/  LDCU UR5, c[0x0][0x364] ;  /* 0x00006c80ff0577ac */ /* 0x000e620008000800 */
[----:B------:R-:W3:Y:S01]  /*0070*/  S2R R0, SR_CTAID.X ;  /* 0x0000000000007919 */ /* 0x000ee20000002500 */
[----:B------:R-:W3:Y:S01]  /*0080*/  S2R R3, SR_TID.X ;  /* 0x0000000000037919 */ /* 0x000ee20000002100 */
[----:B-1----:R-:W-:-:S02]  /*0090*/  IMAD R5, R5, UR5, R2 ;  /* 0x0000000505057c24 */ /* 0x002fc4000f8e0202 */
[----:B--2---:R-:W-:-:S05]  /*00a0*/  VIADD R2, R19, 0xffffffff ;  /* 0xffffffff13027836 */ /* 0x004fca0000000000 */
[----:B------:R-:W-:Y:S01]  /*00b0*/  ISETP.GE.AND P0, PT, R5, R2, PT ;  /* 0x000000020500720c */ /* 0x000fe20003f06270 */
[----:B---3--:R-:W-:Y:S02]  /*00c0*/  IMAD R19, R0, UR4, R3 ;  /* 0x0000000400137c24 */ /* 0x008fe4000f8e0203 */
[----:B------:R-:W-:-:S05]  /*00d0*/  VIADD R0, R18, 0xffffffff ;  /* 0xffffffff12007836 */ /* 0x000fca0000000000 */
[----:B------:R-:W-:-:S04]  /*00e0*/  ISETP.GE.OR P0, PT, R19, R0, P0 ;  /* 0x000000001300720c */ /* 0x000fc80000706670 */
[----:B------:R-:W-:-:S04]  /*00f0*/  ISETP.EQ.OR P0, PT, R19, RZ, P0 ;  /* 0x000000ff1300720c */ /* 0x000fc80000702670 */
[----:B------:R-:W-:-:S13]  /*0100*/  ISETP.EQ.OR P0, PT, R5, RZ, P0 ;  /* 0x000000ff0500720c */ /* 0x000fda0000702670 */
[----:B------:R-:W-:Y:S05]  /*0110*/  @P0 EXIT ;  /* 0x000000000000094d */ /* 0x000fea0003800000 */
[----:B------:R-:W0:Y:S01]  /*0120*/  LDCU.64 UR6, c[0x0][0x380] ;  /* 0x00007000ff0677ac */ /* 0x000e220008000a00 */
[----:B------:R-:W1:Y:S01]  /*0130*/  LDC.64 R2, c[0x0][0x380] ;  /* 0x0000e000ff027b82 */ /* 0x000e620000000a00 */
[C---:B------:R-:W-:Y:S02]  /*0140*/  VIADD R7, R5.reuse, 0xffffffff ;  /* 0xffffffff05077836 */ /* 0x040fe40000000000 */
[-C--:B------:R-:W-:Y:S01]  /*0150*/  IMAD R5, R5, R18.reuse, RZ ;  /* 0x0000001205057224 */ /* 0x080fe200078e02ff */
[----:B------:R-:W2:Y:S01]  /*0160*/  LDCU.64 UR4, c[0x0][0x358] ;  /* 0x00006b00ff0477ac */ /* 0x000ea20008000a00 */
[----:B------:R-:W-:Y:S01]  /*0170*/  IMAD R0, R7, R18, RZ ;  /* 0x0000001207007224 */ /* 0x000fe200078e02ff */
[----:B------:R-:W-:Y:S01]  /*0180*/  SHF.R.S32.HI R7, RZ, 0x1f, R19 ;  /* 0x0000001fff077819 */ /* 0x000fe20000011413 */
[----:B------:R-:W-:Y:S01]  /*0190*/  IMAD.IADD R4, R5, 0x1, R18 ;  /* 0x0000000105047824 */ /* 0x000fe200078e0212 */
[C---:B------:R-:W-:Y:S02]  /*01a0*/  IADD3 R6, P0, PT, R19.reuse, R5, RZ ;  /* 0x0000000513067210 */ /* 0x040fe40007f1e0ff */
[----:B------:R-:W-:-:S02]  /*01b0*/  IADD3 R8, P1, PT, R19, R0, RZ ;  /* 0x0000000013087210 */ /* 0x000fc40007f3e0ff */
[-C--:B------:R-:W-:Y:S02]  /*01c0*/  LEA.HI.X.SX32 R9, R5, R7.reuse, 0x1, P0 ;  /* 0x0000000705097211 */ /* 0x080fe400000f0eff */
[----:B------:R-:W-:Y:S02]  /*01d0*/  LEA.HI.X.SX32 R11, R0, R7, 0x1, P1 ;  /* 0x00000007000b7211 */ /* 0x000fe400008f0eff */
[C---:B------:R-:W-:Y:S01]  /*01e0*/  IADD3 R5, P2, PT, R19.reuse, R4, RZ ;  /* 0x0000000413057210 */ /* 0x040fe20007f5e0ff */
[----:B------:R-:W-:Y:S01]  /*01f0*/  IMAD.IADD R19, R19, 0x1, R0 ;  /* 0x0000000113137824 */ /* 0x000fe200078e0200 */
[----:B0-----:R-:W-:Y:S02]  /*0200*/  LEA R20, P0, R6, UR6, 0x3 ;  /* 0x0000000606147c11 */ /* 0x001fe4000f8018ff */
[----:B------:R-:W-:Y:S02]  /*0210*/  LEA R22, P1, R8, UR6, 0x3 ;  /* 0x0000000608167c11 */ /* 0x000fe4000f8218ff */
[----:B------:R-:W-:-:S02]  /*0220*/  LEA.HI.X R21, R6, UR7, R9, 0x3, P0 ;  /* 0x0000000706157c11 */ /* 0x000fc400080f1c09 */
[----:B------:R-:W-:Y:S01]  /*0230*/  LEA.HI.X R23, R8, UR7, R11, 0x3, P1 ;  /* 0x0000000708177c11 */ /* 0x000fe200088f1c0b */
[----:B-1----:R-:W-:Y:S01]  /*0240*/  IMAD.WIDE R24, R19, 0x8, R2 ;  /* 0x0000000813187825 */ /* 0x002fe200078e0202 */
[----:B------:R-:W-:Y:S02]  /*0250*/  LEA.HI.X.SX32 R4, R4, R7, 0x1, P2 ;  /* 0x0000000704047211 */ /* 0x000fe400010f0eff */
[----:B--2---:R-:W2:Y:S01]  /*0260*/  LDG.E.64 R20, desc[UR4][R20.64+-0x8] ;  /* 0xfffff80414147981 */ /* 0x004ea2000c1e1b00 */
[----:B------:R-:W-:-:S03]  /*0270*/  LEA R16, P0, R5, UR6, 0x3 ;  /* 0x0000000605107c11 */ /* 0x000fc6000f8018ff */
[----:B------:R-:W2:Y:S01]  /*0280*/  LDG.E.64 R2, desc[UR4][R22.64+-0x8] ;  /* 0xfffff80416027981 */ /* 0x000ea2000c1e1b00 */
[C---:B------:R-:W-:Y:S01]  /*0290*/  IMAD.WIDE R26, R18.reuse, 0x8, R24 ;  /* 0x00000008121a7825 */ /* 0x040fe200078e0218 */
[----:B------:R-:W-:Y:S02]  /*02a0*/  LEA.HI.X R17, R5, UR7, R4, 0x3, P0 ;  /* 0x0000000705117c11 */ /* 0x000fe400080f1c04 */
[----:B------:R-:W3:Y:S01]  /*02b0*/  LDG.E.64 R14, desc[UR4][R24.64] ;  /* 0x00000004180e7981 */ /* 0x000ee2000c1e1b00 */
[----:B------:R-:W-:-:S03]  /*02c0*/  IMAD.WIDE R28, R18, 0x8, R26 ;  /* 0x00000008121c7825 */ /* 0x000fc600078e021a */
[----:B------:R-:W4:Y:S04]  /*02d0*/  LDG.E.64 R8, desc[UR4][R24.64+0x8] ;  /* 0x0000080418087981 */ /* 0x000f28000c1e1b00 */
[----:B------:R-:W5:Y:S04]  /*02e0*/  LDG.E.64 R12, desc[UR4][R26.64] ;  /* 0x000000041a0c7981 */ /* 0x000f68000c1e1b00 */
[----:B------:R-:W5:Y:S04]  /*02f0*/  LDG.E.64 R6, desc[UR4][R26.64+0x8] ;  /* 0x000008041a067981 */ /* 0x000f68000c1e1b00 */
[----:B------:R-:W5:Y:S04]  /*0300*/  LDG.E.64 R16, desc[UR4][R16.64+-0x8] ;  /* 0xfffff80410107981 */ /* 0x000f68000c1e1b00 */
[----:B------:R-:W5:Y:S04]  /*0310*/  LDG.E.64 R10, desc[UR4][R28.64] ;  /* 0x000000041c0a7981 */ /* 0x000f68000c1e1b00 */
[----:B------:R-:W5:Y:S01]  /*0320*/  LDG.E.64 R4, desc[UR4][R28.64+0x8] ;  /* 0x000008041c047981 */ /* 0x000f62000c1e1b00 */
[----:B------:R-:W-:Y:S01]  /*0330*/  IMAD.MOV.U32 R0, RZ, RZ, R1 ;  /* 0x000000ffff007224 */ /* 0x000fe200078e0001 */
[----:B--2---:R-:W-:-:S06]  /*0340*/  DSETP.GEU.AND P0, PT, R20, R2, PT ;  /* 0x000000021400722a */ /* 0x004fcc0003f0e000 */
[----:B------:R-:W-:Y:S01]  /*0350*/  SEL R23, RZ, 0x1, P0 ;  /* 0x00000001ff177807 */ /* 0x000fe20000000000 */
[----:B------:R0:W-:Y:S04]  /*0360*/  STL.64 [R1+0x8], R20 ;  /* 0x0000081401007387 */ /* 0x0001e80000100a00 */
[----:B------:R-:W-:Y:S01]  /*0370*/  IMAD R22, R23, 0x8, R0 ;  /* 0x0000000817167824 */ /* 0x000fe200078e0200 */
[----:B---3--:R1:W-:Y:S04]  /*0380*/  STL.64 [R1+0x18], R14 ;  /* 0x0000180e01007387 */ /* 0x0083e80000100a00 */
[----:B----4-:R-:W-:Y:S04]  /*0390*/  STL.64 [R1+0x30], R8 ;  /* 0x0000300801007387 */ /* 0x010fe80000100a00 */
[----:B-----5:R2:W-:Y:S04]  /*03a0*/  STL.64 [R1+0x20], R12 ;  /* 0x0000200c01007387 */ /* 0x0205e80000100a00 */
[----:B------:R-:W-:Y:S04]  /*03b0*/  STL.64 [R1+0x38], R6 ;  /* 0x0000380601007387 */ /* 0x000fe80000100a00 */
[----:B------:R-:W-:Y:S04]  /*03c0*/  STL.64 [R1], R2 ;  /* 0x0000000201007387 */ /* 0x000fe80000100a00 */
[----:B------:R-:W-:Y:S04]  /*03d0*/  STL.64 [R1+0x10], R16 ;  /* 0x0000101001007387 */ /* 0x000fe80000100a00 */
[----:B------:R3:W-:Y:S04]  /*03e0*/  STL.64 [R1+0x28], R10 ;  /* 0x0000280a01007387 */ /* 0x0007e80000100a00 */
[----:B------:R4:W-:Y:S04]  /*03f0*/  STL.64 [R1+0x40], R4 ;  /* 0x0000400401007387 */ /* 0x0009e80000100a00 */
[----:B0-----:R-:W5:Y:S02]  /*0400*/  LDL.64 R20, [R22] ;  /* 0x0000000016147983 */ /* 0x001f640000100a00 */
[----:B-----5:R-:W-:-:S06]  /*0410*/  DSETP.GEU.AND P0, PT, R16, R20, PT ;  /* 0x000000141000722a */ /* 0x020fcc0003f0e000 */
[----:B------:R-:W-:-:S05]  /*0420*/  SEL R23, R23, 0x2, P0 ;  /* 0x0000000217177807 */ /* 0x000fca0000000000 */
[----:B------:R-:W-:-:S06]  /*0430*/  IMAD R20, R23, 0x8, R0 ;  /* 0x0000000817147824 */ /* 0x000fcc00078e0200 */
[----:B------:R-:W5:Y:S02]  /*0440*/  LDL.64 R20, [R20] ;  /* 0x0000000014147983 */ /* 0x000f640000100a00 */
[----:B-----5:R-:W-:-:S06]  /*0450*/  DSETP.GEU.AND P0, PT, R14, R20, PT ;  /* 0x000000140e00722a */ /* 0x020fcc0003f0e000 */
[----:B------:R-:W-:-:S05]  /*0460*/  SEL R23, R23, 0x3, P0 ;  /* 0x0000000317177807 */ /* 0x000fca0000000000 */
[----:B-1----:R-:W-:-:S06]  /*0470*/  IMAD R14, R23, 0x8, R0 ;  /* 0x00000008170e7824 */ /* 0x002fcc00078e0200 */
[----:B------:R-:W5:Y:S02]  /*0480*/  LDL.64 R14, [R14] ;  /* 0x000000000e0e7983 */ /* 0x000f640000100a00 */
[----:B-----5:R-:W-:-:S06]  /*0490*/  DSETP.GEU.AND P0, PT, R12, R14, PT ;  /* 0x0000000e0c00722a */ /* 0x020fcc0003f0e000 */
[----:B------:R-:W-:-:S05]  /*04a0*/  SEL R23, R23, 0x4, P0 ;  /* 0x0000000417177807 */ /* 0x000fca0000000000 */
[----:B--2---:R-:W-:-:S06]  /*04b0*/  IMAD R12, R23, 0x8, R0 ;  /* 0x00000008170c7824 */ /* 0x004fcc00078e0200 */
[----:B------:R-:W2:Y:S02]  /*04c0*/  LDL.64 R12, [R12] ;  /* 0x000000000c0c7983 */ /* 0x000ea40000100a00 */
[----:B--2---:R-:W-:-:S06]  /*04d0*/  DSETP.GEU.AND P0, PT, R10, R12, PT ;  /* 0x0000000c0a00722a */ /* 0x004fcc0003f0e000 */
[----:B------:R-:W-:-:S05]  /*04e0*/  SEL R23, R23, 0x5, P0 ;  /* 0x0000000517177807 */ /* 0x000fca0000000000 */
[----:B---3--:R-:W-:-:S06]  /*04f0*/  IMAD R10, R23, 0x8, R0 ;  /* 0x00000008170a7824 */ /* 0x008fcc00078e0200 */
[----:B------:R-:W2:Y:S02]  /*0500*/  LDL.64 R10, [R10] ;  /* 0x000000000a0a7983 */ /* 0x000ea40000100a00 */
[----:B--2---:R-:W-:-:S06]  /*0510*/  DSETP.GEU.AND P0, PT, R8, R10, PT ;  /* 0x0000000a0800722a */ /* 0x004fcc0003f0e000 */
[----:B------:R-:W-:-:S05]  /*0520*/  SEL R23, R23, 0x6, P0 ;  /* 0x0000000617177807 */ /* 0x000fca0000000000 */
[----:B------:R-:W-:-:S05]  /*0530*/  IMAD R11, R23, 0x8, R0 ;  /* 0x00000008170b7824 */ /* 0x000fca00078e0200 */
[----:B------:R-:W2:Y:S02]  /*0540*/  LDL.64 R8, [R11] ;  /* 0x000000000b087983 */ /* 0x000ea40000100a00 */
[----:B--2---:R-:W-:-:S06]  /*0550*/  DSETP.GEU.AND P0, PT, R6, R8, PT ;  /* 0x000000080600722a */ /* 0x004fcc0003f0e000 */
[----:B------:R-:W-:-:S05]  /*0560*/  SEL R23, R23, 0x7, P0 ;  /* 0x0000000717177807 */ /* 0x000fca0000000000 */
[----:B------:R-:W-:-:S05]  /*0570*/  IMAD R12, R23, 0x8, R0 ;  /* 0x00000008170c7824 */ /* 0x000fca00078e0200 */
[----:B------:R-:W2:Y:S02]  /*0580*/  LDL.64 R6, [R12] ;  /* 0x000000000c067983 */ /* 0x000ea40000100a00 */
[----:B--2---:R-:W-:-:S06]  /*0590*/  DSETP.GEU.AND P0, PT, R4, R6, PT ;  /* 0x000000060400722a */ /* 0x004fcc0003f0e000 */
[----:B----4-:R-:W-:-:S05]  /*05a0*/  SEL R4, R23, 0x8, P0 ;  /* 0x0000000817047807 */ /* 0x010fca0000000000 */
[----:B------:R-:W-:-:S05]  /*05b0*/  IMAD.U32 R15, R4, 0x8, R1 ;  /* 0x00000008040f7824 */ /* 0x000fca00078e0001 */
[----:B------:R-:W2:Y:S04]  /*05c0*/  LDL.64 R8, [R15] ;  /* 0x000000000f087983 */ /* 0x000ea80000100a00 */
[----:B--2---:R-:W-:Y:S04]  /*05d0*/  STL.64 [R1], R8 ;  /* 0x0000000801007387 */ /* 0x004fe80000100a00 */
[----:B------:R0:W-:Y:S04]  /*05e0*/  STL.64 [R15], R2 ;  /* 0x000000020f007387 */ /* 0x0001e80000100a00 */
[----:B------:R-:W2:Y:S04]  /*05f0*/  LDL.64 R6, [R1+0x10] ;  /* 0x0000100001067983 */ /* 0x000ea80000100a00 */
[----:B------:R-:W2:Y:S04]  /*0600*/  LDL.64 R4, [R1+0x8] ;  /* 0x0000080001047983 */ /* 0x000ea80000100a00 */
[----:B------:R-:W3:Y:S04]  /*0610*/  LDL.64 R10, [R1+0x18] ;  /* 0x00001800010a7983 */ /* 0x000ee80000100a00 */
[----:B0-----:R-:W4:Y:S01]  /*0620*/  LDL.64 R2, [R1+0x20] ;  /* 0x0000200001027983 */ /* 0x001f220000100a00 */
[----:B--2---:R-:W-:Y:S01]  /*0630*/  DSETP.GEU.AND P0, PT, R6, R4, PT ;  /* 0x000000040600722a */ /* 0x004fe20003f0e000 */
[----:B------:R-:W-:-:S05]  /*0640*/  IMAD.MOV.U32 R6, RZ, RZ, 0x2 ;  /* 0x00000002ff067424 */ /* 0x000fca00078e00ff */
[----:B------:R-:W-:-:S05]  /*0650*/  SEL R7, R6, 0x1, !P0 ;  /* 0x0000000106077807 */ /* 0x000fca0004000000 */
[----:B------:R-:W-:-:S06]  /*0660*/  IMAD R12, R7, 0x8, R0 ;  /* 0x00000008070c7824 */ /* 0x000fcc00078e0200 */
[----:B------:R-:W3:Y:S02]  /*0670*/  LDL.64 R12, [R12] ;  /* 0x000000000c0c7983 */ /* 0x000ee40000100a00 */
[----:B---3--:R-:W-:-:S06]  /*0680*/  DSETP.GEU.AND P0, PT, R10, R12, PT ;  /* 0x0000000c0a00722a */ /* 0x008fcc0003f0e000 */
[----:B------:R-:W-:-:S05]  /*0690*/  SEL R7, R7, 0x3, P0 ;  /* 0x0000000307077807 */ /* 0x000fca0000000000 */
[----:B------:R-:W-:-:S06]  /*06a0*/  IMAD R8, R7, 0x8, R0 ;  /* 0x0000000807087824 */ /* 0x000fcc00078e0200 */
[----:B------:R-:W4:Y:S02]  /*06b0*/  LDL.64 R8, [R8] ;  /* 0x0000000008087983 */ /* 0x000f240000100a00 */
[----:B----4-:R-:W-:Y:S02]  /*06c0*/  DSETP.GEU.AND P0, PT, R2, R8, PT ;  /* 0x000000080200722a */ /* 0x010fe40003f0e000 */
[----:B------:R-:W2:Y:S04]  /*06d0*/  LDL.64 R2, [R1+0x28] ;  /* 0x0000280001027983 */ /* 0x000ea80000100a00 */
[----:B------:R-:W-:-:S05]  /*06e0*/  SEL R7, R7, 0x4, P0 ;  /* 0x0000000407077807 */ /* 0x000fca0000000000 */
[----:B------:R-:W-:-:S05]  /*06f0*/  IMAD R9, R7, 0x8, R0 ;  /* 0x0000000807097824 */ /* 0x000fca00078e0200 */
[----:B------:R-:W2:Y:S02]  /*0700*/  LDL.64 R10, [R9] ;  /* 0x00000000090a7983 */ /* 0x000ea40000100a00 */
[----:B--2---:R-:W-:Y:S02]  /*0710*/  DSETP.GEU.AND P0, PT, R2, R10, PT ;  /* 0x0000000a0200722a */ /* 0x004fe40003f0e000 */
[----:B------:R-:W2:Y:S04]  /*0720*/  LDL.64 R2, [R1+0x30] ;  /* 0x0000300001027983 */ /* 0x000ea80000100a00 */
[----:B------:R-:W-:-:S05]  /*0730*/  SEL R7, R7, 0x5, P0 ;  /* 0x0000000507077807 */ /* 0x000fca0000000000 */
[----:B------:R-:W-:-:S06]  /*0740*/  IMAD R10, R7, 0x8, R0 ;  /* 0x00000008070a7824 */ /* 0x000fcc00078e0200 */
[----:B------:R-:W2:Y:S02]  /*0750*/  LDL.64 R10, [R10] ;  /* 0x000000000a0a7983 */ /* 0x000ea40000100a00 */
[----:B--2---:R-:W-:Y:S02]  /*0760*/  DSETP.GEU.AND P0, PT, R2, R10, PT ;  /* 0x0000000a0200722a */ /* 0x004fe40003f0e000 */
[----:B------:R-:W2:Y:S04]  /*0770*/  LDL.64 R2, [R1+0x38] ;  /* 0x0000380001027983 */ /* 0x000ea80000100a00 */
[----:B------:R-:W-:-:S04]  /*0780*/  SEL R7, R7, 0x6, P0 ;  /* 0x0000000607077807 */ /* 0x000fc80000000000 */
[----:B------:R-:W-:-:S05]  /*0790*/  LEA R8, R7, R0, 0x3 ;  /* 0x0000000007087211 */ /* 0x000fca00078e18ff */
[----:B------:R-:W2:Y:S02]  /*07a0*/  LDL.64 R12, [R8] ;  /* 0x00000000080c7983 */ /* 0x000ea40000100a00 */
[----:B--2---:R-:W-:Y:S02]  /*07b0*/  DSETP.GEU.AND P0, PT, R2, R12, PT ;  /* 0x0000000c0200722a */ /* 0x004fe40003f0e000 */
[----:B------:R-:W2:Y:S04]  /*07c0*/  LDL.64 R2, [R1+0x40] ;  /* 0x0000400001027983 */ /* 0x000ea80000100a00 */
[----:B------:R-:W-:-:S05]  /*07d0*/  SEL R14, R7, 0x7, P0 ;  /* 0x00000007070e7807 */ /* 0x000fca0000000000 */
[----:B------:R-:W-:-:S06]  /*07e0*/  IMAD.U32 R12, R14, 0x8, R1 ;  /* 0x000000080e0c7824 */ /* 0x000fcc00078e0001 */
[----:B------:R-:W2:Y:S02]  /*07f0*/  LDL.64 R12, [R12] ;  /* 0x000000000c0c7983 */ /* 0x000ea40000100a00 */
[----:B--2---:R-:W-:-:S06]  /*0800*/  DSETP.GEU.AND P0, PT, R2, R12, PT ;  /* 0x0000000c0200722a */ /* 0x004fcc0003f0e000 */
[----:B------:R-:W-:-:S05]  /*0810*/  SEL R2, R14, 0x8, P0 ;  /* 0x000000080e027807 */ /* 0x000fca0000000000 */
[----:B------:R-:W-:-:S05]  /*0820*/  IMAD.U32 R15, R2, 0x8, R1 ;  /* 0x00000008020f7824 */ /* 0x000fca00078e0001 */
[----:B------:R-:W2:Y:S04]  /*0830*/  LDL.64 R10, [R15] ;  /* 0x000000000f0a7983 */ /* 0x000ea80000100a00 */
[----:B--2---:R-:W-:Y:S04]  /*0840*/  STL.64 [R1+0x8], R10 ;  /* 0x0000080a01007387 */ /* 0x004fe80000100a00 */
[----:B------:R0:W-:Y:S04]  /*0850*/  STL.64 [R15], R4 ;  /* 0x000000040f007387 */ /* 0x0001e80000100a00 */
[----:B------:R-:W2:Y:S04]  /*0860*/  LDL.64 R8, [R1+0x18] ;  /* 0x0000180001087983 */ /* 0x000ea80000100a00 */
[----:B------:R-:W2:Y:S04]  /*0870*/  LDL.64 R2, [R1+0x10] ;  /* 0x0000100001027983 */ /* 0x000ea80000100a00 */
[----:B0-----:R-:W3:Y:S01]  /*0880*/  LDL.64 R4, [R1+0x28] ;  /* 0x0000280001047983 */ /* 0x001ee20000100a00 */
[----:B--2---:R-:W-:-:S03]  /*0890*/  DSETP.GEU.AND P0, PT, R8, R2, PT ;  /* 0x000000020800722a */ /* 0x004fc60003f0e000 */
[----:B------:R-:W2:Y:S03]  /*08a0*/  LDL.64 R8, [R1+0x20] ;  /* 0x0000200001087983 */ /* 0x000ea60000100a00 */
[----:B------:R-:W-:-:S05]  /*08b0*/  SEL R7, R6, 0x3, P0 ;  /* 0x0000000306077807 */ /* 0x000fca0000000000 */
[----:B------:R-:W-:-:S05]  /*08c0*/  IMAD R6, R7, 0x8, R0 ;  /* 0x0000000807067824 */ /* 0x000fca00078e0200 */
[----:B------:R-:W2:Y:S02]  /*08d0*/  LDL.64 R12, [R6] ;  /* 0x00000000060c7983 */ /* 0x000ea40000100a00 */
[----:B--2---:R-:W-:-:S06]  /*08e0*/  DSETP.GEU.AND P0, PT, R8, R12, PT ;  /* 0x0000000c0800722a */ /* 0x004fcc0003f0e000 */
[----:B------:R-:W-:-:S05]  /*08f0*/  SEL R7, R7, 0x4, P0 ;  /* 0x0000000407077807 */ /* 0x000fca0000000000 */
[----:B------:R-:W-:-:S06]  /*0900*/  IMAD R8, R7, 0x8, R0 ;  /* 0x0000000807087824 */ /* 0x000fcc00078e0200 */
[----:B------:R-:W3:Y:S02]  /*0910*/  LDL.64 R8, [R8] ;  /* 0x0000000008087983 */ /* 0x000ee40000100a00 */
[----:B---3--:R-:W-:Y:S02]  /*0920*/  DSETP.GEU.AND P0, PT, R4, R8, PT ;  /* 0x000000080400722a */ /* 0x008fe40003f0e000 */
[----:B------:R-:W2:Y:S04]  /*0930*/  LDL.64 R4, [R1+0x30] ;  /* 0x0000300001047983 */ /* 0x000ea80000100a00 */
[----:B------:R-:W-:-:S05]  /*0940*/  SEL R7, R7, 0x5, P0 ;  /* 0x0000000507077807 */ /* 0x000fca0000000000 */
[----:B------:R-:W-:-:S05]  /*0950*/  IMAD R9, R7, 0x8, R0 ;  /* 0x0000000807097824 */ /* 0x000fca00078e0200 */
[----:B------:R-:W2:Y:S02]  /*0960*/  LDL.64 R10, [R9] ;  /* 0x00000000090a7983 */ /* 0x000ea40000100a00 */
[----:B--2---:R-:W-:Y:S02]  /*0970*/  DSETP.GEU.AND P0, PT, R4, R10, PT ;  /* 0x0000000a0400722a */ /* 0x004fe40003f0e000 */
[----:B------:R-:W2:Y:S04]  /*0980*/  LDL.64 R4, [R1+0x38] ;  /* 0x0000380001047983 */ /* 0x000ea80000100a00 */
[----:B------:R-:W-:-:S05]  /*0990*/  SEL R7, R7, 0x6, P0 ;  /* 0x0000000607077807 */ /* 0x000fca0000000000 */
[----:B------:R-:W-:-:S05]  /*09a0*/  IMAD R6, R7, 0x8, R0 ;  /* 0x0000000807067824 */ /* 0x000fca00078e0200 */
        /* <DEDUP_REMOVED lines=22> */
[----:B------:R-:W-:-:S04]  /*0b10*/  SEL R7, R7, 0x5, P0 ;  /* 0x0000000507077807 */ /* 0x000fc80000000000 */
[----:B------:R-:W-:-:S06]  /*0b20*/  LEA R8, R7, R0, 0x3 ;  /* 0x0000000007087211 */ /* 0x000fcc00078e18ff */
        /* <DEDUP_REMOVED lines=9> */
[----:B------:R-:W-:-:S05]  /*0bc0*/  IMAD.U32 R12, R14, 0x8, R1 ;  /* 0x000000080e0c7824 */ /* 0x000fca00078e0001 */
        /* <DEDUP_REMOVED lines=17> */
[----:B------:R-:W-:-:S05]  /*0ce0*/  IMAD R0, R7, 0x8, R0 ;  /* 0x0000000807007824 */ /* 0x000fca00078e0200 */
[----:B------:R-:W3:Y:S02]  /*0cf0*/  LDL.64 R8, [R0] ;  /* 0x0000000000087983 */ /* 0x000ee40000100a00 */
[----:B---3--:R-:W-:Y:S02]  /*0d00*/  DSETP.GEU.AND P0, PT, R4, R8, PT ;  /* 0x000000080400722a */ /* 0x008fe40003f0e000 */
[----:B------:R-:W2:Y:S04]  /*0d10*/  LDL.64 R4, [R1+0x40] ;  /* 0x0000400001047983 */ /* 0x000ea80000100a00 */
[----:B------:R-:W-:-:S05]  /*0d20*/  SEL R10, R7, 0x7, P0 ;  /* 0x00000007070a7807 */ /* 0x000fca0000000000 */
[----:B------:R-:W-:-:S06]  /*0d30*/  IMAD.U32 R8, R10, 0x8, R1 ;  /* 0x000000080a087824 */ /* 0x000fcc00078e0001 */
[----:B------:R-:W2:Y:S02]  /*0d40*/  LDL.64 R8, [R8] ;  /* 0x0000000008087983 */ /* 0x000ea40000100a00 */
[----:B--2---:R-:W-:-:S06]  /*0d50*/  DSETP.GEU.AND P0, PT, R4, R8, PT ;  /* 0x000000080400722a */ /* 0x004fcc0003f0e000 */
[----:B------:R-:W-:Y:S02]  /*0d60*/  SEL R4, R10, 0x8, P0 ;  /* 0x000000080a047807 */ /* 0x000fe40000000000 */
[----:B------:R-:W0:Y:S03]  /*0d70*/  LDC.64 R10, c[0x0][0x388] ;  /* 0x0000e200ff0a7b82 */ /* 0x000e260000000a00 */
[----:B------:R-:W-:-:S05]  /*0d80*/  IMAD.U32 R9, R4, 0x8, R1 ;  /* 0x0000000804097824 */ /* 0x000fca00078e0001 */
[----:B------:R-:W2:Y:S01]  /*0d90*/  LDL.64 R4, [R9] ;  /* 0x0000000009047983 */ /* 0x000ea20000100a00 */
[----:B------:R-:W-:-:S03]  /*0da0*/  IMAD.IADD R18, R19, 0x1, R18 ;  /* 0x0000000113127824 */ /* 0x000fc600078e0212 */
[----:B--2---:R-:W-:Y:S04]  /*0db0*/  STL.64 [R1+0x20], R4 ;  /* 0x0000200401007387 */ /* 0x004fe80000100a00 */
[----:B------:R-:W-:Y:S04]  /*0dc0*/  STL.64 [R9], R2 ;  /* 0x0000000209007387 */ /* 0x000fe80000100a00 */
[----:B------:R-:W2:Y:S01]  /*0dd0*/  LDL.64 R6, [R1+0x20] ;  /* 0x0000200001067983 */ /* 0x000ea20000100a00 */
[----:B0-----:R-:W-:-:S05]  /*0de0*/  IMAD.WIDE R18, R18, 0x8, R10 ;  /* 0x0000000812127825 */ /* 0x001fca00078e020a */
[----:B--2---:R-:W-:Y:S01]  /*0df0*/  STG.E.64 desc[UR4][R18.64], R6 ;  /* 0x0000000612007986 */ /* 0x004fe2000c101b04 */
[----:B------:R-:W-:Y:S05]  /*0e00*/  EXIT ;  /* 0x000000000000794d */ /* 0x000fea0003800000 */
.L_x_0:
[----:B------:R-:W-:-:S00]  /*0e10*/  BRA `(.L_x_0) ;  /* 0xfffffffc00fc7947 */ /* 0x000fc0000383ffff */
[----:B------:R-:W-:-:S00]  /*0e20*/  NOP ;  /* 0x0000000000007918 */ /* 0x000fc00000000000 */
        /* <DEDUP_REMOVED lines=13> */
.L_x_1:


//--------------------- .nv.shared.reserved.0     --------------------------
	.section	.nv.shared.reserved.0,"aw",@nobits
	.weak		__nv_reservedSMEM_offset_0_alias
	.size		__nv_reservedSMEM_offset_0_alias, 0, 64
	.other		__nv_reservedSMEM_offset_0_alias,@"STO_CUDA_RESERVED_SHARED STV_DEFAULT"
__nv_reservedSMEM_offset_0_alias:
	.zero		0
	.zero		64


//--------------------- .nv.constant0._Z10Cuda_debugPdS_ii --------------------------
	.section	.nv.constant0._Z10Cuda_debugPdS_ii,"a",@progbits
	.sectionflags	@""
	.align	4
.nv.constant0._Z10Cuda_debugPdS_ii:
	.zero		920


//--------------------- SYMBOLS --------------------------

	.type		.nv.reservedSmem.offset0,@object
	.size		.nv.reservedSmem.offset0,0x4
